//
// Generated by NVIDIA NVVM Compiler
//
// Compiler Build ID: CL-36424714
// Cuda compilation tools, release 13.0, V13.0.88
// Based on NVVM 20.0.0
//

.version 9.0
.target sm_100
.address_size 64

	// .globl	_Z3mm1PiS_
.extern .shared .align 16 .b8 sbase[];

.visible .entry _Z3mm1PiS_(
	.param .u64 .ptr .align 1 _Z3mm1PiS__param_0,
	.param .u64 .ptr .align 1 _Z3mm1PiS__param_1
)
{
	.reg .b32 	%r<52>;
	.reg .b64 	%rd<11>;

	ld.param.u64 	%rd1, [_Z3mm1PiS__param_0];
	ld.param.u64 	%rd2, [_Z3mm1PiS__param_1];
	cvta.to.global.u64 	%rd3, %rd2;
	cvta.to.global.u64 	%rd4, %rd1;
	mov.u32 	%r1, %tid.x;
	mov.u32 	%r2, %ctaid.x;
	shl.b32 	%r3, %r2, 5;
	add.s32 	%r4, %r3, %r1;
	mul.wide.u32 	%rd5, %r4, 4;
	add.s64 	%rd6, %rd4, %rd5;
	ld.global.u32 	%r5, [%rd6];
	add.s32 	%r6, %r4, 16;
	mul.wide.u32 	%rd7, %r6, 4;
	add.s64 	%rd8, %rd4, %rd7;
	ld.global.u32 	%r7, [%rd8];
	min.s32 	%r8, %r5, %r7;
	shl.b32 	%r9, %r1, 2;
	mov.u32 	%r10, sbase;
	add.s32 	%r11, %r10, %r9;
	st.shared.u32 	[%r11], %r8;
	max.s32 	%r12, %r5, %r7;
	st.shared.u32 	[%r11+64], %r12;
	bar.sync 	0;
	and.b32  	%r13, %r9, 4060;
	add.s32 	%r14, %r10, %r13;
	ld.shared.u32 	%r15, [%r14];
	ld.shared.u32 	%r16, [%r14+32];
	min.s32 	%r17, %r15, %r16;
	st.shared.u32 	[%r11+128], %r17;
	ld.shared.u32 	%r18, [%r14];
	ld.shared.u32 	%r19, [%r14+32];
	max.s32 	%r20, %r18, %r19;
	st.shared.u32 	[%r11+192], %r20;
	bar.sync 	0;
	add.s32 	%r21, %r10, 128;
	and.b32  	%r22, %r9, 4076;
	add.s32 	%r23, %r21, %r22;
	ld.shared.u32 	%r24, [%r23];
	ld.shared.u32 	%r25, [%r23+16];
	min.s32 	%r26, %r24, %r25;
	st.shared.u32 	[%r11], %r26;
	ld.shared.u32 	%r27, [%r23];
	ld.shared.u32 	%r28, [%r23+16];
	max.s32 	%r29, %r27, %r28;
	st.shared.u32 	[%r11+64], %r29;
	bar.sync 	0;
	and.b32  	%r30, %r9, 4084;
	add.s32 	%r31, %r10, %r30;
	ld.shared.u32 	%r32, [%r31];
	ld.shared.u32 	%r33, [%r31+8];
	min.s32 	%r34, %r32, %r33;
	st.shared.u32 	[%r11+128], %r34;
	ld.shared.u32 	%r35, [%r31];
	ld.shared.u32 	%r36, [%r31+8];
	max.s32 	%r37, %r35, %r36;
	st.shared.u32 	[%r11+192], %r37;
	bar.sync 	0;
	and.b32  	%r38, %r9, 4088;
	add.s32 	%r39, %r21, %r38;
	ld.shared.u32 	%r40, [%r39];
	or.b32  	%r41, %r9, 4;
	add.s32 	%r42, %r21, %r41;
	ld.shared.u32 	%r43, [%r42];
	min.s32 	%r44, %r40, %r43;
	st.shared.u32 	[%r11], %r44;
	ld.shared.u32 	%r45, [%r39];
	ld.shared.u32 	%r46, [%r42];
	max.s32 	%r47, %r45, %r46;
	st.shared.u32 	[%r11+64], %r47;
	bar.sync 	0;
	add.s32 	%r48, %r11, %r9;
	ld.shared.v2.u32 	{%r49, %r50}, [%r48];
	add.s32 	%r51, %r4, %r1;
	mul.wide.u32 	%rd9, %r51, 4;
	add.s64 	%rd10, %rd3, %rd9;
	st.global.u32 	[%rd10], %r49;
	st.global.u32 	[%rd10+4], %r50;
	ret;

}
	// .globl	_Z3mm2PiS_
.visible .entry _Z3mm2PiS_(
	.param .u64 .ptr .align 1 _Z3mm2PiS__param_0,
	.param .u64 .ptr .align 1 _Z3mm2PiS__param_1
)
{
	.reg .pred 	%p<6>;
	.reg .b32 	%r<99>;
	.reg .b64 	%rd<13>;

	ld.param.u64 	%rd3, [_Z3mm2PiS__param_0];
	ld.param.u64 	%rd2, [_Z3mm2PiS__param_1];
	cvta.to.global.u64 	%rd1, %rd3;
	mov.u32 	%r1, %tid.x;
	mov.u32 	%r2, %ctaid.x;
	and.b32  	%r3, %r1, 16;
	setp.ne.s32 	%p1, %r3, 0;
	@%p1 bra 	$L__BB1_2;
	shl.b32 	%r27, %r2, 5;
	and.b32  	%r28, %r1, 15;
	or.b32  	%r29, %r27, %r28;
	mul.wide.u32 	%rd8, %r29, 4;
	add.s64 	%rd9, %rd1, %rd8;
	ld.global.u32 	%r30, [%rd9];
	ld.global.u32 	%r31, [%rd9+64];
	min.s32 	%r94, %r30, %r31;
	bra.uni 	$L__BB1_3;
$L__BB1_2:
	shl.b32 	%r21, %r2, 5;
	and.b32  	%r22, %r1, 31;
	or.b32  	%r23, %r21, %r22;
	add.s32 	%r24, %r23, -16;
	mul.wide.u32 	%rd4, %r24, 4;
	add.s64 	%rd5, %rd1, %rd4;
	ld.global.u32 	%r25, [%rd5];
	mul.wide.u32 	%rd6, %r23, 4;
	add.s64 	%rd7, %rd1, %rd6;
	ld.global.u32 	%r26, [%rd7];
	max.s32 	%r94, %r25, %r26;
$L__BB1_3:
	shl.b32 	%r32, %r1, 2;
	mov.u32 	%r33, sbase;
	add.s32 	%r7, %r33, %r32;
	st.shared.u32 	[%r7], %r94;
	bar.sync 	0;
	and.b32  	%r34, %r1, 8;
	setp.ne.s32 	%p2, %r34, 0;
	and.b32  	%r35, %r32, 124;
	add.s32 	%r8, %r33, %r35;
	@%p2 bra 	$L__BB1_5;
	and.b32  	%r44, %r32, 92;
	add.s32 	%r46, %r33, %r44;
	ld.shared.u32 	%r47, [%r46];
	and.b32  	%r48, %r1, 7;
	add.s32 	%r49, %r48, %r3;
	shl.b32 	%r50, %r49, 2;
	add.s32 	%r51, %r33, %r50;
	ld.shared.u32 	%r52, [%r51+32];
	min.s32 	%r95, %r47, %r52;
	bra.uni 	$L__BB1_6;
$L__BB1_5:
	and.b32  	%r36, %r1, 15;
	add.s32 	%r37, %r36, %r3;
	shl.b32 	%r38, %r37, 2;
	add.s32 	%r40, %r33, %r38;
	ld.shared.u32 	%r41, [%r40+-32];
	ld.shared.u32 	%r42, [%r8];
	max.s32 	%r95, %r41, %r42;
$L__BB1_6:
	st.shared.u32 	[%r7+128], %r95;
	bar.sync 	0;
	and.b32  	%r53, %r1, 4;
	setp.ne.s32 	%p3, %r53, 0;
	@%p3 bra 	$L__BB1_8;
	and.b32  	%r61, %r32, 108;
	add.s32 	%r63, %r33, %r61;
	ld.shared.u32 	%r64, [%r63+128];
	ld.shared.u32 	%r65, [%r63+144];
	min.s32 	%r96, %r64, %r65;
	bra.uni 	$L__BB1_9;
$L__BB1_8:
	ld.shared.u32 	%r58, [%r8+112];
	ld.shared.u32 	%r59, [%r8+128];
	max.s32 	%r96, %r58, %r59;
$L__BB1_9:
	st.shared.u32 	[%r7], %r96;
	bar.sync 	0;
	and.b32  	%r66, %r1, 2;
	setp.ne.s32 	%p4, %r66, 0;
	@%p4 bra 	$L__BB1_11;
	and.b32  	%r74, %r32, 116;
	add.s32 	%r76, %r33, %r74;
	ld.shared.u32 	%r77, [%r76];
	ld.shared.u32 	%r78, [%r76+8];
	min.s32 	%r97, %r77, %r78;
	bra.uni 	$L__BB1_12;
$L__BB1_11:
	ld.shared.u32 	%r71, [%r8+-8];
	ld.shared.u32 	%r72, [%r8];
	max.s32 	%r97, %r71, %r72;
$L__BB1_12:
	st.shared.u32 	[%r7+128], %r97;
	bar.sync 	0;
	and.b32  	%r79, %r1, 1;
	setp.eq.b32 	%p5, %r79, 1;
	@%p5 bra 	$L__BB1_14;
	and.b32  	%r87, %r32, 120;
	add.s32 	%r89, %r33, %r87;
	ld.shared.v2.u32 	{%r90, %r91}, [%r89+128];
	min.s32 	%r98, %r90, %r91;
	bra.uni 	$L__BB1_15;
$L__BB1_14:
	and.b32  	%r81, %r32, 120;
	add.s32 	%r83, %r33, %r81;
	ld.shared.u32 	%r84, [%r83+128];
	ld.shared.u32 	%r85, [%r8+128];
	max.s32 	%r98, %r84, %r85;
$L__BB1_15:
	cvta.to.global.u64 	%rd10, %rd2;
	shl.b32 	%r92, %r2, 5;
	add.s32 	%r93, %r92, %r1;
	mul.wide.u32 	%rd11, %r93, 4;
	add.s64 	%rd12, %rd10, %rd11;
	st.global.u32 	[%rd12], %r98;
	ret;

}


// ===== COMPILED SASS (sm_100) =====

	.target	sm_100

	.elftype	@"ET_EXEC"


//--------------------- .note.nv.tkinfo           --------------------------
	.section	.note.nv.tkinfo,"",@"SHT_NOTE"
	.sectionflags	@"SHF_NOTE_NV_TKINFO"
	.tkinfo
        /*0018*/ 	.word	0x00000002
        /*0030*/ 	.string	""
        /*0030*/ 	.string	"ptxas"
        /*0030*/ 	.string	"Cuda compilation tools, release 13.0, V13.0.88"
        /*0030*/ 	.string	"Build cuda_13.0.r13.0/compiler.36424714_0"
        /*0030*/ 	.string	"-arch sm_100 -m 64 "



//--------------------- .note.nv.cuinfo           --------------------------
	.section	.note.nv.cuinfo,"",@"SHT_NOTE"
	.sectionflags	@"SHF_NOTE_NV_CUINFO"
        /*0018*/ 	.short	0x0002
        /*001a*/ 	.short	0x0064
        /*001c*/ 	.short	0x0082
	.zero		2


//--------------------- .nv.info                  --------------------------
	.section	.nv.info,"",@"SHT_CUDA_INFO"
	.align	4


	//----- nvinfo : EIATTR_REGCOUNT
	.align		4
        /*0000*/ 	.byte	0x04, 0x2f
        /*0002*/ 	.short	(.L_1 - .L_0)
	.align		4
.L_0:
        /*0004*/ 	.word	index@(_Z3mm1PiS_)
        /*0008*/ 	.word	0x00000010


	//----- nvinfo : EIATTR_FRAME_SIZE
	.align		4
.L_1:
        /*000c*/ 	.byte	0x04, 0x11
        /*000e*/ 	.short	(.L_3 - .L_2)
	.align		4
.L_2:
        /*0010*/ 	.word	index@(_Z3mm1PiS_)
        /*0014*/ 	.word	0x00000000


	//----- nvinfo : EIATTR_REGCOUNT
	.align		4
.L_3:
        /*0018*/ 	.byte	0x04, 0x2f
        /*001a*/ 	.short	(.L_5 - .L_4)
	.align		4
.L_4:
        /*001c*/ 	.word	index@(_Z3mm2PiS_)
        /*0020*/ 	.word	0x00000010


	//----- nvinfo : EIATTR_FRAME_SIZE
	.align		4
.L_5:
        /*0024*/ 	.byte	0x04, 0x11
        /*0026*/ 	.short	(.L_7 - .L_6)
	.align		4
.L_6:
        /*0028*/ 	.word	index@(_Z3mm2PiS_)
        /*002c*/ 	.word	0x00000000


	//----- nvinfo : EIATTR_MIN_STACK_SIZE
	.align		4
.L_7:
        /*0030*/ 	.byte	0x04, 0x12
        /*0032*/ 	.short	(.L_9 - .L_8)
	.align		4
.L_8:
        /*0034*/ 	.word	index@(_Z3mm2PiS_)
        /*0038*/ 	.word	0x00000000


	//----- nvinfo : EIATTR_MIN_STACK_SIZE
	.align		4
.L_9:
        /*003c*/ 	.byte	0x04, 0x12
        /*003e*/ 	.short	(.L_11 - .L_10)
	.align		4
.L_10:
        /*0040*/ 	.word	index@(_Z3mm1PiS_)
        /*0044*/ 	.word	0x00000000
.L_11:


//--------------------- .nv.compat                --------------------------
	.section	.nv.compat,"",@"SHT_CUDA_COMPAT_INFO"
	.align	4
        /*0000*/ 	.byte	0x02, 0x09, 0x00, 0x00, 0x02, 0x02, 0x01, 0x00, 0x02, 0x05, 0x05, 0x00, 0x03, 0x07, 0x01, 0x01
        /*0010*/ 	.byte	0x02, 0x03, 0x00, 0x00, 0x02, 0x06, 0x01, 0x00, 0x04, 0x0b, 0x08, 0x00, 0x09, 0x00, 0x00, 0x00
        /*0020*/ 	.byte	0x00, 0x00, 0x00, 0x00


//--------------------- .nv.info._Z3mm2PiS_       --------------------------
	.section	.nv.info._Z3mm2PiS_,"",@"SHT_CUDA_INFO"
	.sectionflags	@""
	.align	4


	//----- nvinfo : EIATTR_CUDA_API_VERSION
	.align		4
        /*0000*/ 	.byte	0x04, 0x37
        /*0002*/ 	.short	(.L_13 - .L_12)
.L_12:
        /*0004*/ 	.word	0x00000082


	//----- nvinfo : EIATTR_KPARAM_INFO
	.align		4
.L_13:
        /*0008*/ 	.byte	0x04, 0x17
        /*000a*/ 	.short	(.L_15 - .L_14)
.L_14:
        /*000c*/ 	.word	0x00000000
        /*0010*/ 	.short	0x0001
        /*0012*/ 	.short	0x0008
        /*0014*/ 	.byte	0x00, 0xf5, 0x21, 0x00


	//----- nvinfo : EIATTR_KPARAM_INFO
	.align		4
.L_15:
        /*0018*/ 	.byte	0x04, 0x17
        /*001a*/ 	.short	(.L_17 - .L_16)
.L_16:
        /*001c*/ 	.word	0x00000000
        /*0020*/ 	.short	0x0000
        /*0022*/ 	.short	0x0000
        /*0024*/ 	.byte	0x00, 0xf5, 0x21, 0x00


	//----- nvinfo : EIATTR_SPARSE_MMA_MASK
	.align		4
.L_17:
        /*0028*/ 	.byte	0x03, 0x50
        /*002a*/ 	.short	0x0000


	//----- nvinfo : EIATTR_MAXREG_COUNT
	.align		4
        /*002c*/ 	.byte	0x03, 0x1b
        /*002e*/ 	.short	0x00ff


	//----- nvinfo : EIATTR_NUM_BARRIERS
	.align		4
        /*0030*/ 	.byte	0x02, 0x4c
        /*0032*/ 	.byte	0x01
	.zero		1


	//----- nvinfo : EIATTR_MERCURY_ISA_VERSION
	.align		4
        /*0034*/ 	.byte	0x03, 0x5f
        /*0036*/ 	.short	0x0101


	//----- nvinfo : EIATTR_VRC_CTA_INIT_COUNT
	.align		4
        /*0038*/ 	.byte	0x02, 0x4a
	.zero		1
	.zero		1


	//----- nvinfo : EIATTR_EXIT_INSTR_OFFSETS
	.align		4
        /*003c*/ 	.byte	0x04, 0x1c
        /*003e*/ 	.short	(.L_19 - .L_18)


	//   ....[0]....
.L_18:
        /*0040*/ 	.word	0x000004e0


	//----- nvinfo : EIATTR_CRS_STACK_SIZE
	.align		4
.L_19:
        /*0044*/ 	.byte	0x04, 0x1e
        /*0046*/ 	.short	(.L_21 - .L_20)
.L_20:
        /*0048*/ 	.word	0x00000000


	//----- nvinfo : EIATTR_CBANK_PARAM_SIZE
	.align		4
.L_21:
        /*004c*/ 	.byte	0x03, 0x19
        /*004e*/ 	.short	0x0010


	//----- nvinfo : EIATTR_PARAM_CBANK
	.align		4
        /*0050*/ 	.byte	0x04, 0x0a
        /*0052*/ 	.short	(.L_23 - .L_22)
	.align		4
.L_22:
        /*0054*/ 	.word	index@(.nv.constant0._Z3mm2PiS_)
        /*0058*/ 	.short	0x0380
        /*005a*/ 	.short	0x0010


	//----- nvinfo : EIATTR_SW_WAR
	.align		4
.L_23:
        /*005c*/ 	.byte	0x04, 0x36
        /*005e*/ 	.short	(.L_25 - .L_24)
.L_24:
        /*0060*/ 	.word	0x00000008
.L_25:


//--------------------- .nv.info._Z3mm1PiS_       --------------------------
	.section	.nv.info._Z3mm1PiS_,"",@"SHT_CUDA_INFO"
	.sectionflags	@""
	.align	4


	//----- nvinfo : EIATTR_CUDA_API_VERSION
	.align		4
        /*0000*/ 	.byte	0x04, 0x37
        /*0002*/ 	.short	(.L_27 - .L_26)
.L_26:
        /*0004*/ 	.word	0x00000082


	//----- nvinfo : EIATTR_KPARAM_INFO
	.align		4
.L_27:
        /*0008*/ 	.byte	0x04, 0x17
        /*000a*/ 	.short	(.L_29 - .L_28)
.L_28:
        /*000c*/ 	.word	0x00000000
        /*0010*/ 	.short	0x0001
        /*0012*/ 	.short	0x0008
        /*0014*/ 	.byte	0x00, 0xf5, 0x21, 0x00


	//----- nvinfo : EIATTR_KPARAM_INFO
	.align		4
.L_29:
        /*0018*/ 	.byte	0x04, 0x17
        /*001a*/ 	.short	(.L_31 - .L_30)
.L_30:
        /*001c*/ 	.word	0x00000000
        /*0020*/ 	.short	0x0000
        /*0022*/ 	.short	0x0000
        /*0024*/ 	.byte	0x00, 0xf5, 0x21, 0x00


	//----- nvinfo : EIATTR_SPARSE_MMA_MASK
	.align		4
.L_31:
        /*0028*/ 	.byte	0x03, 0x50
        /*002a*/ 	.short	0x0000


	//----- nvinfo : EIATTR_MAXREG_COUNT
	.align		4
        /*002c*/ 	.byte	0x03, 0x1b
        /*002e*/ 	.short	0x00ff


	//----- nvinfo : EIATTR_NUM_BARRIERS
	.align		4
        /*0030*/ 	.byte	0x02, 0x4c
        /*0032*/ 	.byte	0x01
	.zero		1


	//----- nvinfo : EIATTR_MERCURY_ISA_VERSION
	.align		4
        /*0034*/ 	.byte	0x03, 0x5f
        /*0036*/ 	.short	0x0101


	//----- nvinfo : EIATTR_VRC_CTA_INIT_COUNT
	.align		4
        /*0038*/ 	.byte	0x02, 0x4a
	.zero		1
	.zero		1


	//----- nvinfo : EIATTR_EXIT_INSTR_OFFSETS
	.align		4
        /*003c*/ 	.byte	0x04, 0x1c
        /*003e*/ 	.short	(.L_33 - .L_32)


	//   ....[0]....
.L_32:
        /*0040*/ 	.word	0x00000450


	//----- nvinfo : EIATTR_CBANK_PARAM_SIZE
	.align		4
.L_33:
        /*0044*/ 	.byte	0x03, 0x19
        /*0046*/ 	.short	0x0010


	//----- nvinfo : EIATTR_PARAM_CBANK
	.align		4
        /*0048*/ 	.byte	0x04, 0x0a
        /*004a*/ 	.short	(.L_35 - .L_34)
	.align		4
.L_34:
        /*004c*/ 	.word	index@(.nv.constant0._Z3mm1PiS_)
        /*0050*/ 	.short	0x0380
        /*0052*/ 	.short	0x0010


	//----- nvinfo : EIATTR_SW_WAR
	.align		4
.L_35:
        /*0054*/ 	.byte	0x04, 0x36
        /*0056*/ 	.short	(.L_37 - .L_36)
.L_36:
        /*0058*/ 	.word	0x00000008
.L_37:


//--------------------- .nv.callgraph             --------------------------
	.section	.nv.callgraph,"",@"SHT_CUDA_CALLGRAPH"
	.align	4
	.sectionentsize	8
	.align		4
        /*0000*/ 	.word	0x00000000
	.align		4
        /*0004*/ 	.word	0xffffffff
	.align		4
        /*0008*/ 	.word	0x00000000
	.align		4
        /*000c*/ 	.word	0xfffffffe
	.align		4
        /*0010*/ 	.word	0x00000000
	.align		4
        /*0014*/ 	.word	0xfffffffd
	.align		4
        /*0018*/ 	.word	0x00000000
	.align		4
        /*001c*/ 	.word	0xfffffffc


//--------------------- .text._Z3mm2PiS_          --------------------------
	.section	.text._Z3mm2PiS_,"ax",@progbits
	.align	128
        .global         _Z3mm2PiS_
        .type           _Z3mm2PiS_,@function
        .size           _Z3mm2PiS_,(.L_x_5 - _Z3mm2PiS_)
        .other          _Z3mm2PiS_,@"STO_CUDA_ENTRY STV_DEFAULT"
_Z3mm2PiS_:
.text._Z3mm2PiS_:
[----:B------:R-:W-:Y:S01]  /*0000*/  LDC R1, c[0x0][0x37c] ;  /* 0x0000df00ff017b82 */ /* 0x000fe20000000800 */
[----:B------:R-:W0:Y:S07]  /*0010*/  S2R R0, SR_TID.X ;  /* 0x0000000000007919 */ /* 0x000e2e0000002100 */
[----:B------:R-:W1:Y:S01]  /*0020*/  LDC.64 R6, c[0x0][0x380] ;  /* 0x0000e000ff067b82 */ /* 0x000e620000000a00 */
[----:B------:R-:W2:Y:S01]  /*0030*/  LDCU.64 UR6, c[0x0][0x358] ;  /* 0x00006b00ff0677ac */ /* 0x000ea20008000a00 */
[----:B------:R-:W3:Y:S01]  /*0040*/  S2R R3, SR_CTAID.X ;  /* 0x0000000000037919 */ /* 0x000ee20000002500 */
[----:B0-----:R-:W-:-:S13]  /*0050*/  LOP3.LUT P0, R10, R0, 0x10, RZ, 0xc0, !PT ;  /* 0x00000010000a7812 */ /* 0x001fda000780c0ff */
[C---:B------:R-:W-:Y:S02]  /*0060*/  @P0 LOP3.LUT R4, R0.reuse, 0x1f, RZ, 0xc0, !PT ;  /* 0x0000001f00040812 */ /* 0x040fe400078ec0ff */
[----:B------:R-:W-:-:S03]  /*0070*/  @!P0 LOP3.LUT R2, R0, 0xf, RZ, 0xc0, !PT ;  /* 0x0000000f00028812 */ /* 0x000fc600078ec0ff */
[C---:B---3--:R-:W-:Y:S02]  /*0080*/  @P0 IMAD R9, R3.reuse, 0x20, R4 ;  /* 0x0000002003090824 */ /* 0x048fe400078e0204 */
[----:B------:R-:W-:Y:S02]  /*0090*/  @!P0 IMAD R5, R3, 0x20, R2 ;  /* 0x0000002003058824 */ /* 0x000fe400078e0202 */
[----:B------:R-:W-:Y:S02]  /*00a0*/  @P0 VIADD R13, R9, 0xfffffff0 ;  /* 0xfffffff0090d0836 */ /* 0x000fe40000000000 */
[----:B-1----:R-:W-:-:S04]  /*00b0*/  @!P0 IMAD.WIDE.U32 R4, R5, 0x4, R6 ;  /* 0x0000000405048825 */ /* 0x002fc800078e0006 */
[--C-:B------:R-:W-:Y:S01]  /*00c0*/  @P0 IMAD.WIDE.U32 R8, R9, 0x4, R6.reuse ;  /* 0x0000000409080825 */ /* 0x100fe200078e0006 */
[----:B--2---:R-:W2:Y:S03]  /*00d0*/  @!P0 LDG.E R2, desc[UR6][R4.64] ;  /* 0x0000000604028981 */ /* 0x004ea6000c1e1900 */
[----:B------:R-:W-:Y:S01]  /*00e0*/  @P0 IMAD.WIDE.U32 R6, R13, 0x4, R6 ;  /* 0x000000040d060825 */ /* 0x000fe200078e0006 */
[----:B------:R-:W2:Y:S04]  /*00f0*/  @!P0 LDG.E R11, desc[UR6][R4.64+0x40] ;  /* 0x00004006040b8981 */ /* 0x000ea8000c1e1900 */
[----:B------:R-:W3:Y:S04]  /*0100*/  @P0 LDG.E R9, desc[UR6][R8.64] ;  /* 0x0000000608090981 */ /* 0x000ee8000c1e1900 */
[----:B------:R-:W3:Y:S01]  /*0110*/  @P0 LDG.E R6, desc[UR6][R6.64] ;  /* 0x0000000606060981 */ /* 0x000ee2000c1e1900 */
[----:B------:R-:W0:Y:S01]  /*0120*/  S2UR UR5, SR_CgaCtaId ;  /* 0x00000000000579c3 */ /* 0x000e220000008800 */
[----:B------:R-:W-:Y:S01]  /*0130*/  UMOV UR4, 0x400 ;  /* 0x0000040000047882 */ /* 0x000fe20000000000 */
[----:B------:R-:W-:Y:S01]  /*0140*/  BSSY.RECONVERGENT B0, `(.L_x_0) ;  /* 0x0000018000007945 */ /* 0x000fe20003800200 */
[----:B0-----:R-:W-:Y:S01]  /*0150*/  ULEA UR4, UR5, UR4, 0x18 ;  /* 0x0000000405047291 */ /* 0x001fe2000f8ec0ff */
[----:B--2---:R-:W-:Y:S01]  /*0160*/  @!P0 VIMNMX R11, PT, PT, R2, R11, PT ;  /* 0x0000000b020b8248 */ /* 0x004fe20003fe0100 */
[----:B------:R-:W-:-:S05]  /*0170*/  IMAD.SHL.U32 R2, R0, 0x4, RZ ;  /* 0x0000000400027824 */ /* 0x000fca00078e00ff */
[----:B------:R-:W-:Y:S02]  /*0180*/  LOP3.LUT R4, R2, 0x7c, RZ, 0xc0, !PT ;  /* 0x0000007c02047812 */ /* 0x000fe400078ec0ff */
[----:B---3--:R-:W-:Y:S02]  /*0190*/  @P0 VIMNMX R11, PT, PT, R6, R9, !PT ;  /* 0x00000009060b0248 */ /* 0x008fe40007fe0100 */
[----:B------:R-:W-:-:S03]  /*01a0*/  LOP3.LUT P0, RZ, R0, 0x8, RZ, 0xc0, !PT ;  /* 0x0000000800ff7812 */ /* 0x000fc6000780c0ff */
[----:B------:R0:W-:Y:S01]  /*01b0*/  STS [R2+UR4], R11 ;  /* 0x0000000b02007988 */ /* 0x0001e20008000804 */
[----:B------:R-:W-:Y:S09]  /*01c0*/  BAR.SYNC.DEFER_BLOCKING 0x0 ;  /* 0x0000000000007b1d */ /* 0x000ff20000010000 */
[----:B0-----:R-:W-:Y:S05]  /*01d0*/  @P0 BRA `(.L_x_1) ;  /* 0x0000000000200947 */ /* 0x001fea0003800000 */
[----:B------:R-:W-:-:S05]  /*01e0*/  LOP3.LUT R5, R0, 0x7, RZ, 0xc0, !PT ;  /* 0x0000000700057812 */ /* 0x000fca00078ec0ff */
[----:B------:R-:W-:Y:S01]  /*01f0*/  IMAD.IADD R10, R10, 0x1, R5 ;  /* 0x000000010a0a7824 */ /* 0x000fe200078e0205 */
[----:B------:R-:W-:-:S04]  /*0200*/  LOP3.LUT R5, R2, 0x5c, RZ, 0xc0, !PT ;  /* 0x0000005c02057812 */ /* 0x000fc800078ec0ff */
[----:B------:R-:W-:Y:S02]  /*0210*/  LEA R10, R10, UR4, 0x2 ;  /* 0x000000040a0a7c11 */ /* 0x000fe4000f8e10ff */
[----:B------:R-:W-:Y:S04]  /*0220*/  LDS R5, [R5+UR4] ;  /* 0x0000000405057984 */ /* 0x000fe80008000800 */
[----:B------:R-:W0:Y:S02]  /*0230*/  LDS R10, [R10+0x20] ;  /* 0x000020000a0a7984 */ /* 0x000e240000000800 */
[----:B0-----:R-:W-:Y:S01]  /*0240*/  VIMNMX R7, PT, PT, R5, R10, PT ;  /* 0x0000000a05077248 */ /* 0x001fe20003fe0100 */
[----:B------:R-:W-:Y:S06]  /*0250*/  BRA `(.L_x_2) ;  /* 0x0000000000187947 */ /* 0x000fec0003800000 */
.L_x_1:
[----:B------:R-:W-:Y:S01]  /*0260*/  LOP3.LUT R5, R0, 0xf, RZ, 0xc0, !PT ;  /* 0x0000000f00057812 */ /* 0x000fe200078ec0ff */
[----:B------:R-:W-:Y:S04]  /*0270*/  LDS R7, [R4+UR4] ;  /* 0x0000000404077984 */ /* 0x000fe80008000800 */
[----:B------:R-:W-:-:S05]  /*0280*/  IMAD.IADD R10, R10, 0x1, R5 ;  /* 0x000000010a0a7824 */ /* 0x000fca00078e0205 */
[----:B------:R-:W-:-:S06]  /*0290*/  LEA R10, R10, UR4, 0x2 ;  /* 0x000000040a0a7c11 */ /* 0x000fcc000f8e10ff */
[----:B------:R-:W0:Y:S02]  /*02a0*/  LDS R10, [R10+-0x20] ;  /* 0xffffe0000a0a7984 */ /* 0x000e240000000800 */
[----:B0-----:R-:W-:-:S07]  /*02b0*/  VIMNMX R7, PT, PT, R10, R7, !PT ;  /* 0x000000070a077248 */ /* 0x001fce0007fe0100 */
.L_x_2:
[----:B------:R-:W-:Y:S05]  /*02c0*/  BSYNC.RECONVERGENT B0 ;  /* 0x0000000000007941 */ /* 0x000fea0003800200 */
.L_x_0:
[----:B------:R-:W-:Y:S01]  /*02d0*/  STS [R2+UR4+0x80], R7 ;  /* 0x0000800702007988 */ /* 0x000fe20008000804 */
[----:B------:R-:W-:Y:S01]  /*02e0*/  BAR.SYNC.DEFER_BLOCKING 0x0 ;  /* 0x0000000000007b1d */ /* 0x000fe20000010000 */
[----:B------:R-:W-:Y:S01]  /*02f0*/  R2P PR, R0, 0x6 ;  /* 0x0000000600007804 */ /* 0x000fe20000000000 */
[----:B------:R-:W-:-:S12]  /*0300*/  IMAD R3, R3, 0x20, R0 ;  /* 0x0000002003037824 */ /* 0x000fd800078e0200 */
[----:B------:R-:W-:-:S05]  /*0310*/  @!P2 LOP3.LUT R5, R2, 0x6c, RZ, 0xc0, !PT ;  /* 0x0000006c0205a812 */ /* 0x000fca00078ec0ff */
[----:B------:R-:W-:Y:S04]  /*0320*/  @!P2 LDS R6, [R5+UR4+0x80] ;  /* 0x000080040506a984 */ /* 0x000fe80008000800 */
[----:B------:R0:W1:Y:S04]  /*0330*/  @!P2 LDS R9, [R5+UR4+0x90] ;  /* 0x000090040509a984 */ /* 0x0000680008000800 */
[----:B------:R-:W-:Y:S04]  /*0340*/  @P2 LDS R8, [R4+UR4+0x70] ;  /* 0x0000700404082984 */ /* 0x000fe80008000800 */
[----:B------:R-:W2:Y:S01]  /*0350*/  @P2 LDS R11, [R4+UR4+0x80] ;  /* 0x00008004040b2984 */ /* 0x000ea20008000800 */
[----:B0-----:R-:W-:-:S04]  /*0360*/  LOP3.LUT R5, R0, 0x1, RZ, 0xc0, !PT ;  /* 0x0000000100057812 */ /* 0x001fc800078ec0ff */
[----:B------:R-:W-:Y:S02]  /*0370*/  ISETP.NE.U32.AND P0, PT, R5, 0x1, PT ;  /* 0x000000010500780c */ /* 0x000fe40003f05070 */
[----:B-1----:R-:W-:Y:S02]  /*0380*/  @!P2 VIMNMX R9, PT, PT, R6, R9, PT ;  /* 0x000000090609a248 */ /* 0x002fe40003fe0100 */
[----:B------:R-:W-:Y:S02]  /*0390*/  @!P1 LOP3.LUT R6, R2, 0x74, RZ, 0xc0, !PT ;  /* 0x0000007402069812 */ /* 0x000fe400078ec0ff */
[----:B--2---:R-:W-:-:S05]  /*03a0*/  @P2 VIMNMX R9, PT, PT, R8, R11, !PT ;  /* 0x0000000b08092248 */ /* 0x004fca0007fe0100 */
[----:B------:R-:W-:Y:S01]  /*03b0*/  STS [R2+UR4], R9 ;  /* 0x0000000902007988 */ /* 0x000fe20008000804 */
[----:B------:R-:W-:Y:S06]  /*03c0*/  BAR.SYNC.DEFER_BLOCKING 0x0 ;  /* 0x0000000000007b1d */ /* 0x000fec0000010000 */
[----:B------:R-:W-:Y:S04]  /*03d0*/  @!P1 LDS R7, [R6+UR4] ;  /* 0x0000000406079984 */ /* 0x000fe80008000800 */
[----:B------:R-:W0:Y:S04]  /*03e0*/  @!P1 LDS R8, [R6+UR4+0x8] ;  /* 0x0000080406089984 */ /* 0x000e280008000800 */
[----:B------:R-:W-:Y:S04]  /*03f0*/  @P1 LDS R10, [R4+UR4+-0x8] ;  /* 0xfffff804040a1984 */ /* 0x000fe80008000800 */
[----:B------:R-:W1:Y:S01]  /*0400*/  @P1 LDS R11, [R4+UR4] ;  /* 0x00000004040b1984 */ /* 0x000e620008000800 */
[----:B0-----:R-:W-:-:S02]  /*0410*/  @!P1 VIMNMX R5, PT, PT, R7, R8, PT ;  /* 0x0000000807059248 */ /* 0x001fc40003fe0100 */
[----:B------:R-:W-:Y:S01]  /*0420*/  LOP3.LUT R8, R2, 0x78, RZ, 0xc0, !PT ;  /* 0x0000007802087812 */ /* 0x000fe200078ec0ff */
[----:B------:R-:W0:Y:S01]  /*0430*/  LDC.64 R6, c[0x0][0x388] ;  /* 0x0000e200ff067b82 */ /* 0x000e220000000a00 */
[----:B-1----:R-:W-:-:S05]  /*0440*/  @P1 VIMNMX R5, PT, PT, R10, R11, !PT ;  /* 0x0000000b0a051248 */ /* 0x002fca0007fe0100 */
[----:B------:R-:W-:Y:S02]  /*0450*/  STS [R2+UR4+0x80], R5 ;  /* 0x0000800502007988 */ /* 0x000fe40008000804 */
[----:B------:R-:W-:Y:S01]  /*0460*/  BAR.SYNC.DEFER_BLOCKING 0x0 ;  /* 0x0000000000007b1d */ /* 0x000fe20000010000 */
[----:B0-----:R-:W-:-:S05]  /*0470*/  IMAD.WIDE.U32 R6, R3, 0x4, R6 ;  /* 0x0000000403067825 */ /* 0x001fca00078e0006 */
[----:B------:R-:W0:Y:S04]  /*0480*/  @P0 LDS.64 R10, [R8+UR4+0x80] ;  /* 0x00008004080a0984 */ /* 0x000e280008000a00 */
[----:B------:R-:W-:Y:S04]  /*0490*/  @!P0 LDS R9, [R4+UR4+0x80] ;  /* 0x0000800404098984 */ /* 0x000fe80008000800 */
[----:B------:R-:W1:Y:S01]  /*04a0*/  @!P0 LDS R12, [R8+UR4+0x80] ;  /* 0x00008004080c8984 */ /* 0x000e620008000800 */
[----:B0-----:R-:W-:Y:S02]  /*04b0*/  @P0 VIMNMX R11, PT, PT, R10, R11, PT ;  /* 0x0000000b0a0b0248 */ /* 0x001fe40003fe0100 */
[----:B-1----:R-:W-:-:S05]  /*04c0*/  @!P0 VIMNMX R11, PT, PT, R12, R9, !PT ;  /* 0x000000090c0b8248 */ /* 0x002fca0007fe0100 */
[----:B------:R-:W-:Y:S01]  /*04d0*/  STG.E desc[UR6][R6.64], R11 ;  /* 0x0000000b06007986 */ /* 0x000fe2000c101906 */
[----:B------:R-:W-:Y:S05]  /*04e0*/  EXIT ;  /* 0x000000000000794d */ /* 0x000fea0003800000 */
.L_x_3:
[----:B------:R-:W-:-:S00]  /*04f0*/  BRA `(.L_x_3) ;  /* 0xfffffffc00fc7947 */ /* 0x000fc0000383ffff */
[----:B------:R-:W-:-:S00]  /*0500*/  NOP ;  /* 0x0000000000007918 */ /* 0x000fc00000000000 */
[----:B------:R-:W-:-:S00]  /*0510*/  NOP ;  /* 0x0000000000007918 */ /* 0x000fc00000000000 */
[----:B------:R-:W-:-:S00]  /*0520*/  NOP ;  /* 0x0000000000007918 */ /* 0x000fc00000000000 */
[----:B------:R-:W-:-:S00]  /*0530*/  NOP ;  /* 0x0000000000007918 */ /* 0x000fc00000000000 */
[----:B------:R-:W-:-:S00]  /*0540*/  NOP ;  /* 0x0000000000007918 */ /* 0x000fc00000000000 */
[----:B------:R-:W-:-:S00]  /*0550*/  NOP ;  /* 0x0000000000007918 */ /* 0x000fc00000000000 */
[----:B------:R-:W-:-:S00]  /*0560*/  NOP ;  /* 0x0000000000007918 */ /* 0x000fc00000000000 */
[----:B------:R-:W-:-:S00]  /*0570*/  NOP ;  /* 0x0000000000007918 */ /* 0x000fc00000000000 */
.L_x_5:


//--------------------- .text._Z3mm1PiS_          --------------------------
	.section	.text._Z3mm1PiS_,"ax",@progbits
	.align	128
        .global         _Z3mm1PiS_
        .type           _Z3mm1PiS_,@function
        .size           _Z3mm1PiS_,(.L_x_6 - _Z3mm1PiS_)
        .other          _Z3mm1PiS_,@"STO_CUDA_ENTRY STV_DEFAULT"
_Z3mm1PiS_:
.text._Z3mm1PiS_:
[----:B------:R-:W-:Y:S01]  /*0000*/  LDC R1, c[0x0][0x37c] ;  /* 0x0000df00ff017b82 */ /* 0x000fe20000000800 */
[----:B------:R-:W0:Y:S07]  /*0010*/  S2R R0, SR_TID.X ;  /* 0x0000000000007919 */ /* 0x000e2e0000002100 */
[----:B------:R-:W1:Y:S01]  /*0020*/  LDC.64 R6, c[0x0][0x380] ;  /* 0x0000e000ff067b82 */ /* 0x000e620000000a00 */
[----:B------:R-:W2:Y:S01]  /*0030*/  LDCU.64 UR6, c[0x0][0x358] ;  /* 0x00006b00ff0677ac */ /* 0x000ea20008000a00 */
[----:B------:R-:W0:Y:S02]  /*0040*/  S2R R3, SR_CTAID.X ;  /* 0x0000000000037919 */ /* 0x000e240000002500 */
[----:B0-----:R-:W-:-:S04]  /*0050*/  IMAD R3, R3, 0x20, R0 ;  /* 0x0000002003037824 */ /* 0x001fc800078e0200 */
[C---:B------:R-:W-:Y:S02]  /*0060*/  VIADD R9, R3.reuse, 0x10 ;  /* 0x0000001003097836 */ /* 0x040fe40000000000 */
[----:B-1----:R-:W-:-:S04]  /*0070*/  IMAD.WIDE.U32 R4, R3, 0x4, R6 ;  /* 0x0000000403047825 */ /* 0x002fc800078e0006 */
[----:B------:R-:W-:Y:S02]  /*0080*/  IMAD.WIDE.U32 R6, R9, 0x4, R6 ;  /* 0x0000000409067825 */ /* 0x000fe400078e0006 */
[----:B--2---:R-:W2:Y:S04]  /*0090*/  LDG.E R4, desc[UR6][R4.64] ;  /* 0x0000000604047981 */ /* 0x004ea8000c1e1900 */
[----:B------:R-:W2:Y:S01]  /*00a0*/  LDG.E R7, desc[UR6][R6.64] ;  /* 0x0000000606077981 */ /* 0x000ea2000c1e1900 */
[----:B------:R-:W0:Y:S01]  /*00b0*/  S2UR UR5, SR_CgaCtaId ;  /* 0x00000000000579c3 */ /* 0x000e220000008800 */
[----:B------:R-:W-:Y:S01]  /*00c0*/  UMOV UR4, 0x400 ;  /* 0x0000040000047882 */ /* 0x000fe20000000000 */
[----:B------:R-:W-:Y:S02]  /*00d0*/  IMAD.SHL.U32 R2, R0, 0x4, RZ ;  /* 0x0000000400027824 */ /* 0x000fe400078e00ff */
[----:B------:R-:W-:-:S03]  /*00e0*/  IMAD.IADD R3, R3, 0x1, R0 ;  /* 0x0000000103037824 */ /* 0x000fc600078e0200 */
[C---:B------:R-:W-:Y:S02]  /*00f0*/  LOP3.LUT R8, R2.reuse, 0xfdc, RZ, 0xc0, !PT ;  /* 0x00000fdc02087812 */ /* 0x040fe400078ec0ff */
[----:B------:R-:W-:Y:S01]  /*0100*/  LOP3.LUT R10, R2, 0x4, RZ, 0xfc, !PT ;  /* 0x00000004020a7812 */ /* 0x000fe200078efcff */
[----:B0-----:R-:W-:Y:S01]  /*0110*/  ULEA UR4, UR5, UR4, 0x18 ;  /* 0x0000000405047291 */ /* 0x001fe2000f8ec0ff */
[CC--:B--2---:R-:W-:Y:S02]  /*0120*/  VIMNMX R9, PT, PT, R4.reuse, R7.reuse, PT ;  /* 0x0000000704097248 */ /* 0x0c4fe40003fe0100 */
[----:B------:R-:W-:-:S06]  /*0130*/  VIMNMX R11, PT, PT, R4, R7, !PT ;  /* 0x00000007040b7248 */ /* 0x000fcc0007fe0100 */
[----:B------:R-:W-:Y:S04]  /*0140*/  STS [R2+UR4], R9 ;  /* 0x0000000902007988 */ /* 0x000fe80008000804 */
[----:B------:R-:W-:Y:S01]  /*0150*/  STS [R2+UR4+0x40], R11 ;  /* 0x0000400b02007988 */ /* 0x000fe20008000804 */
[----:B------:R-:W-:Y:S06]  /*0160*/  BAR.SYNC.DEFER_BLOCKING 0x0 ;  /* 0x0000000000007b1d */ /* 0x000fec0000010000 */
[----:B------:R-:W-:Y:S04]  /*0170*/  LDS R4, [R8+UR4] ;  /* 0x0000000408047984 */ /* 0x000fe80008000800 */
[----:B------:R-:W0:Y:S02]  /*0180*/  LDS R5, [R8+UR4+0x20] ;  /* 0x0000200408057984 */ /* 0x000e240008000800 */
[----:B0-----:R-:W-:-:S05]  /*0190*/  VIMNMX R5, PT, PT, R4, R5, PT ;  /* 0x0000000504057248 */ /* 0x001fca0003fe0100 */
[----:B------:R-:W-:Y:S04]  /*01a0*/  STS [R2+UR4+0x80], R5 ;  /* 0x0000800502007988 */ /* 0x000fe80008000804 */
[----:B------:R-:W-:Y:S04]  /*01b0*/  LDS R4, [R8+UR4] ;  /* 0x0000000408047984 */ /* 0x000fe80008000800 */
[----:B------:R-:W0:Y:S02]  /*01c0*/  LDS R7, [R8+UR4+0x20] ;  /* 0x0000200408077984 */ /* 0x000e240008000800 */
[----:B0-----:R-:W-:-:S02]  /*01d0*/  VIMNMX R7, PT, PT, R4, R7, !PT ;  /* 0x0000000704077248 */ /* 0x001fc40007fe0100 */
[----:B------:R-:W-:-:S03]  /*01e0*/  LOP3.LUT R4, R2, 0xfec, RZ, 0xc0, !PT ;  /* 0x00000fec02047812 */ /* 0x000fc600078ec0ff */
[----:B------:R-:W-:Y:S01]  /*01f0*/  STS [R2+UR4+0xc0], R7 ;  /* 0x0000c00702007988 */ /* 0x000fe20008000804 */
[----:B------:R-:W-:Y:S06]  /*0200*/  BAR.SYNC.DEFER_BLOCKING 0x0 ;  /* 0x0000000000007b1d */ /* 0x000fec0000010000 */
[----:B------:R-:W-:Y:S04]  /*0210*/  LDS R6, [R4+UR4+0x80] ;  /* 0x0000800404067984 */ /* 0x000fe80008000800 */
[----:B------:R-:W0:Y:S02]  /*0220*/  LDS R9, [R4+UR4+0x90] ;  /* 0x0000900404097984 */ /* 0x000e240008000800 */
[----:B0-----:R-:W-:-:S05]  /*0230*/  VIMNMX R9, PT, PT, R6, R9, PT ;  /* 0x0000000906097248 */ /* 0x001fca0003fe0100 */
[----:B------:R-:W-:Y:S04]  /*0240*/  STS [R2+UR4], R9 ;  /* 0x0000000902007988 */ /* 0x000fe80008000804 */
[----:B------:R-:W-:Y:S04]  /*0250*/  LDS R5, [R4+UR4+0x80] ;  /* 0x0000800404057984 */ /* 0x000fe80008000800 */
[----:B------:R-:W0:Y:S02]  /*0260*/  LDS R6, [R4+UR4+0x90] ;  /* 0x0000900404067984 */ /* 0x000e240008000800 */
[----:B0-----:R-:W-:-:S02]  /*0270*/  VIMNMX R5, PT, PT, R5, R6, !PT ;  /* 0x0000000605057248 */ /* 0x001fc40007fe0100 */
[----:B------:R-:W-:-:S03]  /*0280*/  LOP3.LUT R6, R2, 0xff4, RZ, 0xc0, !PT ;  /* 0x00000ff402067812 */ /* 0x000fc600078ec0ff */
        /* <DEDUP_REMOVED lines=14> */
[----:B0-----:R-:W-:Y:S01]  /*0370*/  VIMNMX R11, PT, PT, R4, R5, PT ;  /* 0x00000005040b7248 */ /* 0x001fe20003fe0100 */
[----:B------:R-:W-:-:S04]  /*0380*/  VIADD R5, R2, UR4 ;  /* 0x0000000402057c36 */ /* 0x000fc80008000000 */
[----:B------:R-:W-:Y:S01]  /*0390*/  STS [R2+UR4], R11 ;  /* 0x0000000b02007988 */ /* 0x000fe20008000804 */
[----:B------:R-:W-:-:S03]  /*03a0*/  IMAD.IADD R6, R2, 0x1, R5 ;  /* 0x0000000102067824 */ /* 0x000fc600078e0205 */
[----:B------:R-:W-:Y:S04]  /*03b0*/  LDS R4, [R8+UR4+0x80] ;  /* 0x0000800408047984 */ /* 0x000fe80008000800 */
[----:B------:R-:W0:Y:S02]  /*03c0*/  LDS R7, [R10+UR4+0x80] ;  /* 0x000080040a077984 */ /* 0x000e240008000800 */
[----:B0-----:R-:W-:Y:S02]  /*03d0*/  VIMNMX R7, PT, PT, R4, R7, !PT ;  /* 0x0000000704077248 */ /* 0x001fe40007fe0100 */
[----:B------:R-:W0:Y:S03]  /*03e0*/  LDC.64 R4, c[0x0][0x388] ;  /* 0x0000e200ff047b82 */ /* 0x000e260000000a00 */
[----:B------:R-:W-:Y:S05]  /*03f0*/  STS [R2+UR4+0x40], R7 ;  /* 0x0000400702007988 */ /* 0x000fea0008000804 */
[----:B------:R-:W-:Y:S01]  /*0400*/  BAR.SYNC.DEFER_BLOCKING 0x0 ;  /* 0x0000000000007b1d */ /* 0x000fe20000010000 */
[----:B0-----:R-:W-:-:S05]  /*0410*/  IMAD.WIDE.U32 R4, R3, 0x4, R4 ;  /* 0x0000000403047825 */ /* 0x001fca00078e0004 */
[----:B------:R-:W0:Y:S04]  /*0420*/  LDS.64 R12, [R6] ;  /* 0x00000000060c7984 */ /* 0x000e280000000a00 */
[----:B0-----:R-:W-:Y:S04]  /*0430*/  STG.E desc[UR6][R4.64], R12 ;  /* 0x0000000c04007986 */ /* 0x001fe8000c101906 */
[----:B------:R-:W-:Y:S01]  /*0440*/  STG.E desc[UR6][R4.64+0x4], R13 ;  /* 0x0000040d04007986 */ /* 0x000fe2000c101906 */
[----:B------:R-:W-:Y:S05]  /*0450*/  EXIT ;  /* 0x000000000000794d */ /* 0x000fea0003800000 */
.L_x_4:
        /* <DEDUP_REMOVED lines=10> */
.L_x_6:


//--------------------- .nv.shared._Z3mm2PiS_     --------------------------
	.section	.nv.shared._Z3mm2PiS_,"aw",@nobits
	.sectionflags	@""
	.align	16
	.zero		1024


//--------------------- .nv.shared.reserved.0     --------------------------
	.section	.nv.shared.reserved.0,"aw",@nobits
	.weak		__nv_reservedSMEM_offset_0_alias
	.size		__nv_reservedSMEM_offset_0_alias, 0, 64
	.other		__nv_reservedSMEM_offset_0_alias,@"STO_CUDA_RESERVED_SHARED STV_DEFAULT"
__nv_reservedSMEM_offset_0_alias:
	.zero		0
	.zero		64


//--------------------- .nv.shared._Z3mm1PiS_     --------------------------
	.section	.nv.shared._Z3mm1PiS_,"aw",@nobits
	.sectionflags	@""
	.align	16
	.zero		1024


//--------------------- .nv.constant0._Z3mm2PiS_  --------------------------
	.section	.nv.constant0._Z3mm2PiS_,"a",@progbits
	.sectionflags	@""
	.align	4
.nv.constant0._Z3mm2PiS_:
	.zero		912


//--------------------- .nv.constant0._Z3mm1PiS_  --------------------------
	.section	.nv.constant0._Z3mm1PiS_,"a",@progbits
	.sectionflags	@""
	.align	4
.nv.constant0._Z3mm1PiS_:
	.zero		912


//--------------------- SYMBOLS --------------------------

	.type		.nv.reservedSmem.offset0,@object
	.size		.nv.reservedSmem.offset0,0x4
	.type		.nv.reservedSmem.cap,@object
	.size		.nv.reservedSmem.cap,0x4
